	.headerflags	@"EF_CUDA_TEXMODE_UNIFIED EF_CUDA_64BIT_ADDRESS EF_CUDA_ACCELERATORS EF_CUDA_SM90 EF_CUDA_VIRTUAL_SM(EF_CUDA_SM90)"
	.elftype	@"ET_EXEC"


//--------------------- .nv.info                  --------------------------
	.section	.nv.info,"",@"SHT_CUDA_INFO"
	.align	4


	//----- nvinfo : EIATTR_REGCOUNT
	.align		4
        /*0000*/ 	.byte	0x04, 0x2f
        /*0002*/ 	.short	(.L_1 - .L_0)
	.align		4
.L_0:
        /*0004*/ 	.word	index@(triton_poi_fused__to_copy_arange_clamp_mul_sub_7)
        /*0008*/ 	.word	0x0000000a


	//----- nvinfo : EIATTR_MIN_STACK_SIZE
	.align		4
.L_1:
        /*000c*/ 	.byte	0x04, 0x12
        /*000e*/ 	.short	(.L_3 - .L_2)
	.align		4
.L_2:
        /*0010*/ 	.word	index@(triton_poi_fused__to_copy_arange_clamp_mul_sub_7)
        /*0014*/ 	.word	0x00000000


	//----- nvinfo : EIATTR_FRAME_SIZE
	.align		4
.L_3:
        /*0018*/ 	.byte	0x04, 0x11
        /*001a*/ 	.short	(.L_5 - .L_4)
	.align		4
.L_4:
        /*001c*/ 	.word	index@(triton_poi_fused__to_copy_arange_clamp_mul_sub_7)
        /*0020*/ 	.word	0x00000000


	//----- nvinfo : EIATTR_MIN_STACK_SIZE
	.align		4
.L_5:
        /*0024*/ 	.byte	0x04, 0x12
        /*0026*/ 	.short	(.L_7 - .L_6)
	.align		4
.L_6:
        /*0028*/ 	.word	index@(triton_poi_fused__to_copy_arange_clamp_mul_sub_7)
        /*002c*/ 	.word	0x00000000
.L_7:


//--------------------- .nv.info.triton_poi_fused__to_copy_arange_clamp_mul_sub_7 --------------------------
	.section	.nv.info.triton_poi_fused__to_copy_arange_clamp_mul_sub_7,"",@"SHT_CUDA_INFO"
	.sectionflags	@""
	.align	4


	//----- nvinfo : EIATTR_CUDA_API_VERSION
	.align		4
        /*0000*/ 	.byte	0x04, 0x37
        /*0002*/ 	.short	(.L_9 - .L_8)
.L_8:
        /*0004*/ 	.word	0x0000007c


	//----- nvinfo : EIATTR_KPARAM_INFO
	.align		4
.L_9:
        /*0008*/ 	.byte	0x04, 0x17
        /*000a*/ 	.short	(.L_11 - .L_10)
.L_10:
        /*000c*/ 	.word	0x00000000
        /*0010*/ 	.short	0x0001
        /*0012*/ 	.short	0x0008
        /*0014*/ 	.byte	0x00, 0xf0, 0x11, 0x00


	//----- nvinfo : EIATTR_KPARAM_INFO
	.align		4
.L_11:
        /*0018*/ 	.byte	0x04, 0x17
        /*001a*/ 	.short	(.L_13 - .L_12)
.L_12:
        /*001c*/ 	.word	0x00000000
        /*0020*/ 	.short	0x0000
        /*0022*/ 	.short	0x0000
        /*0024*/ 	.byte	0x00, 0xf4, 0x21, 0x00


	//----- nvinfo : EIATTR_SPARSE_MMA_MASK
	.align		4
.L_13:
        /*0028*/ 	.byte	0x03, 0x50
        /*002a*/ 	.short	0x0000


	//----- nvinfo : EIATTR_MAXREG_COUNT
	.align		4
        /*002c*/ 	.byte	0x03, 0x1b
        /*002e*/ 	.short	0x00ff


	//----- nvinfo : EIATTR_EXIT_INSTR_OFFSETS
	.align		4
        /*0030*/ 	.byte	0x04, 0x1c
        /*0032*/ 	.short	(.L_15 - .L_14)


	//   ....[0]....
.L_14:
        /*0034*/ 	.word	0x000000f0


	//   ....[1]....
        /*0038*/ 	.word	0x00000120


	//----- nvinfo : EIATTR_REQNTID
	.align		4
.L_15:
        /*003c*/ 	.byte	0x04, 0x10
        /*003e*/ 	.short	(.L_17 - .L_16)
.L_16:
        /*0040*/ 	.word	0x00000020
        /*0044*/ 	.word	0x00000001
        /*0048*/ 	.word	0x00000001


	//----- nvinfo : EIATTR_CBANK_PARAM_SIZE
	.align		4
.L_17:
        /*004c*/ 	.byte	0x03, 0x19
        /*004e*/ 	.short	0x000c


	//----- nvinfo : EIATTR_PARAM_CBANK
	.align		4
        /*0050*/ 	.byte	0x04, 0x0a
        /*0052*/ 	.short	(.L_19 - .L_18)
	.align		4
.L_18:
        /*0054*/ 	.word	index@(.nv.constant0.triton_poi_fused__to_copy_arange_clamp_mul_sub_7)
        /*0058*/ 	.short	0x0210
        /*005a*/ 	.short	0x000c


	//----- nvinfo : EIATTR_SW_WAR
	.align		4
.L_19:
        /*005c*/ 	.byte	0x04, 0x36
        /*005e*/ 	.short	(.L_21 - .L_20)
.L_20:
        /*0060*/ 	.word	0x00000008
.L_21:


//--------------------- .nv.callgraph             --------------------------
	.section	.nv.callgraph,"",@"SHT_CUDA_CALLGRAPH"
	.align	4
	.sectionentsize	8
	.align		4
        /*0000*/ 	.word	0x00000000
	.align		4
        /*0004*/ 	.word	0xffffffff
	.align		4
        /*0008*/ 	.word	0x00000000
	.align		4
        /*000c*/ 	.word	0xfffffffe
	.align		4
        /*0010*/ 	.word	0x00000000
	.align		4
        /*0014*/ 	.word	0xfffffffd
	.align		4
        /*0018*/ 	.word	0x00000000
	.align		4
        /*001c*/ 	.word	0xfffffffc


//--------------------- .text.triton_poi_fused__to_copy_arange_clamp_mul_sub_7 --------------------------
	.section	.text.triton_poi_fused__to_copy_arange_clamp_mul_sub_7,"ax",@progbits
	.align	128
        .global         triton_poi_fused__to_copy_arange_clamp_mul_sub_7
        .type           triton_poi_fused__to_copy_arange_clamp_mul_sub_7,@function
        .size           triton_poi_fused__to_copy_arange_clamp_mul_sub_7,(.L_x_1 - triton_poi_fused__to_copy_arange_clamp_mul_sub_7)
        .other          triton_poi_fused__to_copy_arange_clamp_mul_sub_7,@"STO_CUDA_ENTRY STV_DEFAULT"
triton_poi_fused__to_copy_arange_clamp_mul_sub_7:
.text.triton_poi_fused__to_copy_arange_clamp_mul_sub_7:
[----:B------:R-:W0:Y:S02]  /*0000*/  LDC R1, c[0x0][0x28] ;  /* 0x00000a00ff017b82 */ /* 0x000e240000000800 */
[----:B------:R-:W1:Y:S01]  /*0010*/  S2R R6, SR_TID.X ;  /* 0x0000000000067919 */ /* 0x000e620000002100 */
[----:B------:R-:W2:Y:S01]  /*0020*/  LDC.64 R2, c[0x0][0x210] ;  /* 0x00008400ff027b82 */ /* 0x000ea20000000a00 */
[----:B------:R-:W3:Y:S01]  /*0030*/  S2R R5, SR_CTAID.X ;  /* 0x0000000000057919 */ /* 0x000ee20000002500 */
[C---:B-1----:R-:W-:Y:S02]  /*0040*/  LOP3.LUT R0, R6.reuse, 0x7, RZ, 0xc0, !PT ;  /* 0x0000000706007812 */ /* 0x042fe400078ec0ff */
[----:B------:R-:W-:-:S03]  /*0050*/  LOP3.LUT P0, RZ, R6, 0x18, RZ, 0xc0, !PT ;  /* 0x0000001806ff7812 */ /* 0x000fc6000780c0ff */
[----:B---3--:R-:W-:-:S04]  /*0060*/  IMAD R5, R5, 0x8, R0 ;  /* 0x0000000805057824 */ /* 0x008fc800078e0200 */
[C---:B--2---:R-:W-:Y:S01]  /*0070*/  IMAD.WIDE R2, R5.reuse, 0x4, R2 ;  /* 0x0000000405027825 */ /* 0x044fe200078e0202 */
[----:B------:R-:W-:Y:S02]  /*0080*/  I2FP.F32.S32 R0, R5 ;  /* 0x0000000500007245 */ /* 0x000fe40000201400 */
[----:B------:R-:W-:-:S03]  /*0090*/  ISETP.LT.AND P0, PT, R5, 0x6, !P0 ;  /* 0x000000060500780c */ /* 0x000fc60004701270 */
[----:B------:R-:W-:-:S05]  /*00a0*/  FMUL R0, R0, 0.60000002384185791016 ;  /* 0x3f19999a00007820 */ /* 0x000fca0000400000 */
[----:B------:R-:W-:-:S04]  /*00b0*/  FMNMX R0, RZ, R0, !PT ;  /* 0x00000000ff007209 */ /* 0x000fc80007800000 */
[----:B------:R-:W1:Y:S02]  /*00c0*/  F2I.TRUNC.NTZ R4, R0 ;  /* 0x0000000000047305 */ /* 0x000e64000020f100 */
[----:B-1----:R-:W-:-:S05]  /*00d0*/  I2FP.F32.S32 R7, R4 ;  /* 0x0000000400077245 */ /* 0x002fca0000201400 */
[----:B------:R-:W-:Y:S01]  /*00e0*/  FADD.SAT R7, R0, -R7 ;  /* 0x8000000700077221 */ /* 0x000fe20000002000 */
[----:B------:R-:W-:Y:S06]  /*00f0*/  @!P0 EXIT ;  /* 0x000000000000894d */ /* 0x000fec0003800000 */
[----:B------:R-:W-:Y:S02]  /*0100*/  ULDC.64 UR4, c[0x0][0x208] ;  /* 0x0000820000047ab9 */ /* 0x000fe40000000a00 */
[----:B------:R-:W-:Y:S01]  /*0110*/  STG.E desc[UR4][R2.64], R7 ;  /* 0x0000000702007986 */ /* 0x000fe2000c101904 */
[----:B------:R-:W-:Y:S05]  /*0120*/  EXIT ;  /* 0x000000000000794d */ /* 0x000fea0003800000 */
.L_x_0:
[----:B------:R-:W-:-:S00]  /*0130*/  BRA `(.L_x_0) ;  /* 0xfffffffc00fc7947 */ /* 0x000fc0000383ffff */
[----:B------:R-:W-:-:S00]  /*0140*/  NOP ;  /* 0x0000000000007918 */ /* 0x000fc00000000000 */
        /* <DEDUP_REMOVED lines=11> */
.L_x_1:


//--------------------- .nv.constant0.triton_poi_fused__to_copy_arange_clamp_mul_sub_7 --------------------------
	.section	.nv.constant0.triton_poi_fused__to_copy_arange_clamp_mul_sub_7,"a",@progbits
	.sectionflags	@""
	.align	4
.nv.constant0.triton_poi_fused__to_copy_arange_clamp_mul_sub_7:
	.zero		540
